//
// Generated by NVIDIA NVVM Compiler
//
// Compiler Build ID: CL-36424714
// Cuda compilation tools, release 13.0, V13.0.88
// Based on NVVM 20.0.0
//

.version 9.0
.target sm_100
.address_size 64

	// .globl	_Z10matrixMul3PfS_S_ii

.visible .entry _Z10matrixMul3PfS_S_ii(
	.param .u64 .ptr .align 1 _Z10matrixMul3PfS_S_ii_param_0,
	.param .u64 .ptr .align 1 _Z10matrixMul3PfS_S_ii_param_1,
	.param .u64 .ptr .align 1 _Z10matrixMul3PfS_S_ii_param_2,
	.param .u32 _Z10matrixMul3PfS_S_ii_param_3,
	.param .u32 _Z10matrixMul3PfS_S_ii_param_4
)
{
	.reg .pred 	%p<11>;
	.reg .b32 	%r<38>;
	.reg .b32 	%f<112>;
	.reg .b64 	%rd<31>;

	ld.param.u64 	%rd11, [_Z10matrixMul3PfS_S_ii_param_0];
	ld.param.u64 	%rd12, [_Z10matrixMul3PfS_S_ii_param_1];
	ld.param.u64 	%rd10, [_Z10matrixMul3PfS_S_ii_param_2];
	ld.param.u32 	%r24, [_Z10matrixMul3PfS_S_ii_param_3];
	ld.param.u32 	%r23, [_Z10matrixMul3PfS_S_ii_param_4];
	cvta.to.global.u64 	%rd1, %rd12;
	cvta.to.global.u64 	%rd2, %rd11;
	mov.u32 	%r25, %tid.x;
	mov.u32 	%r26, %ctaid.x;
	mov.u32 	%r27, %ntid.x;
	mad.lo.s32 	%r1, %r26, %r27, %r25;
	setp.ge.s32 	%p1, %r1, %r24;
	@%p1 bra 	$L__BB0_15;
	setp.lt.s32 	%p2, %r23, 1;
	mov.f32 	%f111, 0f00000000;
	@%p2 bra 	$L__BB0_14;
	mul.lo.s32 	%r2, %r23, %r1;
	and.b32  	%r3, %r23, 15;
	setp.lt.u32 	%p3, %r23, 16;
	mov.f32 	%f111, 0f00000000;
	mov.b32 	%r34, 0;
	@%p3 bra 	$L__BB0_5;
	and.b32  	%r34, %r23, 2147483632;
	neg.s32 	%r32, %r34;
	add.s64 	%rd3, %rd2, 32;
	add.s64 	%rd29, %rd1, 32;
	mov.f32 	%f111, 0f00000000;
	mov.u32 	%r31, %r2;
$L__BB0_4:
	.pragma "nounroll";
	mul.wide.s32 	%rd13, %r31, 4;
	add.s64 	%rd14, %rd3, %rd13;
	ld.global.f32 	%f18, [%rd14+-32];
	ld.global.f32 	%f19, [%rd29+-32];
	fma.rn.f32 	%f20, %f18, %f19, %f111;
	ld.global.f32 	%f21, [%rd14+-28];
	ld.global.f32 	%f22, [%rd29+-28];
	fma.rn.f32 	%f23, %f21, %f22, %f20;
	ld.global.f32 	%f24, [%rd14+-24];
	ld.global.f32 	%f25, [%rd29+-24];
	fma.rn.f32 	%f26, %f24, %f25, %f23;
	ld.global.f32 	%f27, [%rd14+-20];
	ld.global.f32 	%f28, [%rd29+-20];
	fma.rn.f32 	%f29, %f27, %f28, %f26;
	ld.global.f32 	%f30, [%rd14+-16];
	ld.global.f32 	%f31, [%rd29+-16];
	fma.rn.f32 	%f32, %f30, %f31, %f29;
	ld.global.f32 	%f33, [%rd14+-12];
	ld.global.f32 	%f34, [%rd29+-12];
	fma.rn.f32 	%f35, %f33, %f34, %f32;
	ld.global.f32 	%f36, [%rd14+-8];
	ld.global.f32 	%f37, [%rd29+-8];
	fma.rn.f32 	%f38, %f36, %f37, %f35;
	ld.global.f32 	%f39, [%rd14+-4];
	ld.global.f32 	%f40, [%rd29+-4];
	fma.rn.f32 	%f41, %f39, %f40, %f38;
	ld.global.f32 	%f42, [%rd14];
	ld.global.f32 	%f43, [%rd29];
	fma.rn.f32 	%f44, %f42, %f43, %f41;
	ld.global.f32 	%f45, [%rd14+4];
	ld.global.f32 	%f46, [%rd29+4];
	fma.rn.f32 	%f47, %f45, %f46, %f44;
	ld.global.f32 	%f48, [%rd14+8];
	ld.global.f32 	%f49, [%rd29+8];
	fma.rn.f32 	%f50, %f48, %f49, %f47;
	ld.global.f32 	%f51, [%rd14+12];
	ld.global.f32 	%f52, [%rd29+12];
	fma.rn.f32 	%f53, %f51, %f52, %f50;
	ld.global.f32 	%f54, [%rd14+16];
	ld.global.f32 	%f55, [%rd29+16];
	fma.rn.f32 	%f56, %f54, %f55, %f53;
	ld.global.f32 	%f57, [%rd14+20];
	ld.global.f32 	%f58, [%rd29+20];
	fma.rn.f32 	%f59, %f57, %f58, %f56;
	ld.global.f32 	%f60, [%rd14+24];
	ld.global.f32 	%f61, [%rd29+24];
	fma.rn.f32 	%f62, %f60, %f61, %f59;
	ld.global.f32 	%f63, [%rd14+28];
	ld.global.f32 	%f64, [%rd29+28];
	fma.rn.f32 	%f111, %f63, %f64, %f62;
	add.s32 	%r32, %r32, 16;
	add.s32 	%r31, %r31, 16;
	add.s64 	%rd29, %rd29, 64;
	setp.ne.s32 	%p4, %r32, 0;
	@%p4 bra 	$L__BB0_4;
$L__BB0_5:
	setp.eq.s32 	%p5, %r3, 0;
	@%p5 bra 	$L__BB0_14;
	and.b32  	%r11, %r23, 7;
	setp.lt.u32 	%p6, %r3, 8;
	@%p6 bra 	$L__BB0_8;
	add.s32 	%r29, %r34, %r2;
	mul.wide.s32 	%rd15, %r29, 4;
	add.s64 	%rd16, %rd2, %rd15;
	ld.global.f32 	%f66, [%rd16];
	mul.wide.u32 	%rd17, %r34, 4;
	add.s64 	%rd18, %rd1, %rd17;
	ld.global.f32 	%f67, [%rd18];
	fma.rn.f32 	%f68, %f66, %f67, %f111;
	ld.global.f32 	%f69, [%rd16+4];
	ld.global.f32 	%f70, [%rd18+4];
	fma.rn.f32 	%f71, %f69, %f70, %f68;
	ld.global.f32 	%f72, [%rd16+8];
	ld.global.f32 	%f73, [%rd18+8];
	fma.rn.f32 	%f74, %f72, %f73, %f71;
	ld.global.f32 	%f75, [%rd16+12];
	ld.global.f32 	%f76, [%rd18+12];
	fma.rn.f32 	%f77, %f75, %f76, %f74;
	ld.global.f32 	%f78, [%rd16+16];
	ld.global.f32 	%f79, [%rd18+16];
	fma.rn.f32 	%f80, %f78, %f79, %f77;
	ld.global.f32 	%f81, [%rd16+20];
	ld.global.f32 	%f82, [%rd18+20];
	fma.rn.f32 	%f83, %f81, %f82, %f80;
	ld.global.f32 	%f84, [%rd16+24];
	ld.global.f32 	%f85, [%rd18+24];
	fma.rn.f32 	%f86, %f84, %f85, %f83;
	ld.global.f32 	%f87, [%rd16+28];
	ld.global.f32 	%f88, [%rd18+28];
	fma.rn.f32 	%f111, %f87, %f88, %f86;
	add.s32 	%r34, %r34, 8;
$L__BB0_8:
	setp.eq.s32 	%p7, %r11, 0;
	@%p7 bra 	$L__BB0_14;
	and.b32  	%r14, %r23, 3;
	setp.lt.u32 	%p8, %r11, 4;
	@%p8 bra 	$L__BB0_11;
	add.s32 	%r30, %r34, %r2;
	mul.wide.s32 	%rd19, %r30, 4;
	add.s64 	%rd20, %rd2, %rd19;
	ld.global.f32 	%f90, [%rd20];
	mul.wide.u32 	%rd21, %r34, 4;
	add.s64 	%rd22, %rd1, %rd21;
	ld.global.f32 	%f91, [%rd22];
	fma.rn.f32 	%f92, %f90, %f91, %f111;
	ld.global.f32 	%f93, [%rd20+4];
	ld.global.f32 	%f94, [%rd22+4];
	fma.rn.f32 	%f95, %f93, %f94, %f92;
	ld.global.f32 	%f96, [%rd20+8];
	ld.global.f32 	%f97, [%rd22+8];
	fma.rn.f32 	%f98, %f96, %f97, %f95;
	ld.global.f32 	%f99, [%rd20+12];
	ld.global.f32 	%f100, [%rd22+12];
	fma.rn.f32 	%f111, %f99, %f100, %f98;
	add.s32 	%r34, %r34, 4;
$L__BB0_11:
	setp.eq.s32 	%p9, %r14, 0;
	@%p9 bra 	$L__BB0_14;
	mul.wide.u32 	%rd23, %r34, 4;
	add.s64 	%rd30, %rd1, %rd23;
	add.s32 	%r37, %r34, %r2;
	neg.s32 	%r36, %r14;
$L__BB0_13:
	.pragma "nounroll";
	mul.wide.s32 	%rd24, %r37, 4;
	add.s64 	%rd25, %rd2, %rd24;
	ld.global.f32 	%f101, [%rd25];
	ld.global.f32 	%f102, [%rd30];
	fma.rn.f32 	%f111, %f101, %f102, %f111;
	add.s64 	%rd30, %rd30, 4;
	add.s32 	%r37, %r37, 1;
	add.s32 	%r36, %r36, 1;
	setp.ne.s32 	%p10, %r36, 0;
	@%p10 bra 	$L__BB0_13;
$L__BB0_14:
	cvta.to.global.u64 	%rd26, %rd10;
	mul.wide.s32 	%rd27, %r1, 4;
	add.s64 	%rd28, %rd26, %rd27;
	st.global.f32 	[%rd28], %f111;
$L__BB0_15:
	ret;

}


// ===== COMPILED SASS (sm_100) =====

	.target	sm_100

	.elftype	@"ET_EXEC"


//--------------------- .note.nv.tkinfo           --------------------------
	.section	.note.nv.tkinfo,"",@"SHT_NOTE"
	.sectionflags	@"SHF_NOTE_NV_TKINFO"
	.tkinfo
        /*0018*/ 	.word	0x00000002
        /*0030*/ 	.string	""
        /*0030*/ 	.string	"ptxas"
        /*0030*/ 	.string	"Cuda compilation tools, release 13.0, V13.0.88"
        /*0030*/ 	.string	"Build cuda_13.0.r13.0/compiler.36424714_0"
        /*0030*/ 	.string	"-arch sm_100 -m 64 "



//--------------------- .note.nv.cuinfo           --------------------------
	.section	.note.nv.cuinfo,"",@"SHT_NOTE"
	.sectionflags	@"SHF_NOTE_NV_CUINFO"
        /*0018*/ 	.short	0x0002
        /*001a*/ 	.short	0x0064
        /*001c*/ 	.short	0x0082
	.zero		2


//--------------------- .nv.info                  --------------------------
	.section	.nv.info,"",@"SHT_CUDA_INFO"
	.align	4


	//----- nvinfo : EIATTR_REGCOUNT
	.align		4
        /*0000*/ 	.byte	0x04, 0x2f
        /*0002*/ 	.short	(.L_1 - .L_0)
	.align		4
.L_0:
        /*0004*/ 	.word	index@(_Z10matrixMul3PfS_S_ii)
        /*0008*/ 	.word	0x0000001e


	//----- nvinfo : EIATTR_FRAME_SIZE
	.align		4
.L_1:
        /*000c*/ 	.byte	0x04, 0x11
        /*000e*/ 	.short	(.L_3 - .L_2)
	.align		4
.L_2:
        /*0010*/ 	.word	index@(_Z10matrixMul3PfS_S_ii)
        /*0014*/ 	.word	0x00000000


	//----- nvinfo : EIATTR_MIN_STACK_SIZE
	.align		4
.L_3:
        /*0018*/ 	.byte	0x04, 0x12
        /*001a*/ 	.short	(.L_5 - .L_4)
	.align		4
.L_4:
        /*001c*/ 	.word	index@(_Z10matrixMul3PfS_S_ii)
        /*0020*/ 	.word	0x00000000
.L_5:


//--------------------- .nv.compat                --------------------------
	.section	.nv.compat,"",@"SHT_CUDA_COMPAT_INFO"
	.align	4
        /*0000*/ 	.byte	0x02, 0x09, 0x00, 0x00, 0x02, 0x02, 0x01, 0x00, 0x02, 0x05, 0x05, 0x00, 0x03, 0x07, 0x01, 0x01
        /*0010*/ 	.byte	0x02, 0x03, 0x00, 0x00, 0x02, 0x06, 0x01, 0x00, 0x04, 0x0b, 0x08, 0x00, 0x09, 0x00, 0x00, 0x00
        /*0020*/ 	.byte	0x00, 0x00, 0x00, 0x00


//--------------------- .nv.info._Z10matrixMul3PfS_S_ii --------------------------
	.section	.nv.info._Z10matrixMul3PfS_S_ii,"",@"SHT_CUDA_INFO"
	.sectionflags	@""
	.align	4


	//----- nvinfo : EIATTR_CUDA_API_VERSION
	.align		4
        /*0000*/ 	.byte	0x04, 0x37
        /*0002*/ 	.short	(.L_7 - .L_6)
.L_6:
        /*0004*/ 	.word	0x00000082


	//----- nvinfo : EIATTR_KPARAM_INFO
	.align		4
.L_7:
        /*0008*/ 	.byte	0x04, 0x17
        /*000a*/ 	.short	(.L_9 - .L_8)
.L_8:
        /*000c*/ 	.word	0x00000000
        /*0010*/ 	.short	0x0004
        /*0012*/ 	.short	0x001c
        /*0014*/ 	.byte	0x00, 0xf0, 0x11, 0x00


	//----- nvinfo : EIATTR_KPARAM_INFO
	.align		4
.L_9:
        /*0018*/ 	.byte	0x04, 0x17
        /*001a*/ 	.short	(.L_11 - .L_10)
.L_10:
        /*001c*/ 	.word	0x00000000
        /*0020*/ 	.short	0x0003
        /*0022*/ 	.short	0x0018
        /*0024*/ 	.byte	0x00, 0xf0, 0x11, 0x00


	//----- nvinfo : EIATTR_KPARAM_INFO
	.align		4
.L_11:
        /*0028*/ 	.byte	0x04, 0x17
        /*002a*/ 	.short	(.L_13 - .L_12)
.L_12:
        /*002c*/ 	.word	0x00000000
        /*0030*/ 	.short	0x0002
        /*0032*/ 	.short	0x0010
        /*0034*/ 	.byte	0x00, 0xf5, 0x21, 0x00


	//----- nvinfo : EIATTR_KPARAM_INFO
	.align		4
.L_13:
        /*0038*/ 	.byte	0x04, 0x17
        /*003a*/ 	.short	(.L_15 - .L_14)
.L_14:
        /*003c*/ 	.word	0x00000000
        /*0040*/ 	.short	0x0001
        /*0042*/ 	.short	0x0008
        /*0044*/ 	.byte	0x00, 0xf5, 0x21, 0x00


	//----- nvinfo : EIATTR_KPARAM_INFO
	.align		4
.L_15:
        /*0048*/ 	.byte	0x04, 0x17
        /*004a*/ 	.short	(.L_17 - .L_16)
.L_16:
        /*004c*/ 	.word	0x00000000
        /*0050*/ 	.short	0x0000
        /*0052*/ 	.short	0x0000
        /*0054*/ 	.byte	0x00, 0xf5, 0x21, 0x00


	//----- nvinfo : EIATTR_SPARSE_MMA_MASK
	.align		4
.L_17:
        /*0058*/ 	.byte	0x03, 0x50
        /*005a*/ 	.short	0x0000


	//----- nvinfo : EIATTR_MAXREG_COUNT
	.align		4
        /*005c*/ 	.byte	0x03, 0x1b
        /*005e*/ 	.short	0x00ff


	//----- nvinfo : EIATTR_MERCURY_ISA_VERSION
	.align		4
        /*0060*/ 	.byte	0x03, 0x5f
        /*0062*/ 	.short	0x0101


	//----- nvinfo : EIATTR_VRC_CTA_INIT_COUNT
	.align		4
        /*0064*/ 	.byte	0x02, 0x4a
	.zero		1
	.zero		1


	//----- nvinfo : EIATTR_EXIT_INSTR_OFFSETS
	.align		4
        /*0068*/ 	.byte	0x04, 0x1c
        /*006a*/ 	.short	(.L_19 - .L_18)


	//   ....[0]....
.L_18:
        /*006c*/ 	.word	0x00000070


	//   ....[1]....
        /*0070*/ 	.word	0x00000a90


	//----- nvinfo : EIATTR_CBANK_PARAM_SIZE
	.align		4
.L_19:
        /*0074*/ 	.byte	0x03, 0x19
        /*0076*/ 	.short	0x0020


	//----- nvinfo : EIATTR_PARAM_CBANK
	.align		4
        /*0078*/ 	.byte	0x04, 0x0a
        /*007a*/ 	.short	(.L_21 - .L_20)
	.align		4
.L_20:
        /*007c*/ 	.word	index@(.nv.constant0._Z10matrixMul3PfS_S_ii)
        /*0080*/ 	.short	0x0380
        /*0082*/ 	.short	0x0020


	//----- nvinfo : EIATTR_SW_WAR
	.align		4
.L_21:
        /*0084*/ 	.byte	0x04, 0x36
        /*0086*/ 	.short	(.L_23 - .L_22)
.L_22:
        /*0088*/ 	.word	0x00000008
.L_23:


//--------------------- .nv.callgraph             --------------------------
	.section	.nv.callgraph,"",@"SHT_CUDA_CALLGRAPH"
	.align	4
	.sectionentsize	8
	.align		4
        /*0000*/ 	.word	0x00000000
	.align		4
        /*0004*/ 	.word	0xffffffff
	.align		4
        /*0008*/ 	.word	0x00000000
	.align		4
        /*000c*/ 	.word	0xfffffffe
	.align		4
        /*0010*/ 	.word	0x00000000
	.align		4
        /*0014*/ 	.word	0xfffffffd
	.align		4
        /*0018*/ 	.word	0x00000000
	.align		4
        /*001c*/ 	.word	0xfffffffc


//--------------------- .text._Z10matrixMul3PfS_S_ii --------------------------
	.section	.text._Z10matrixMul3PfS_S_ii,"ax",@progbits
	.align	128
        .global         _Z10matrixMul3PfS_S_ii
        .type           _Z10matrixMul3PfS_S_ii,@function
        .size           _Z10matrixMul3PfS_S_ii,(.L_x_7 - _Z10matrixMul3PfS_S_ii)
        .other          _Z10matrixMul3PfS_S_ii,@"STO_CUDA_ENTRY STV_DEFAULT"
_Z10matrixMul3PfS_S_ii:
.text._Z10matrixMul3PfS_S_ii:
[----:B------:R-:W-:Y:S01]  /*0000*/  LDC R1, c[0x0][0x37c] ;  /* 0x0000df00ff017b82 */ /* 0x000fe20000000800 */
[----:B------:R-:W0:Y:S07]  /*0010*/  S2R R0, SR_TID.X ;  /* 0x0000000000007919 */ /* 0x000e2e0000002100 */
[----:B------:R-:W0:Y:S01]  /*0020*/  S2UR UR4, SR_CTAID.X ;  /* 0x00000000000479c3 */ /* 0x000e220000002500 */
[----:B------:R-:W1:Y:S07]  /*0030*/  LDCU UR5, c[0x0][0x398] ;  /* 0x00007300ff0577ac */ /* 0x000e6e0008000800 */
[----:B------:R-:W0:Y:S02]  /*0040*/  LDC R3, c[0x0][0x360] ;  /* 0x0000d800ff037b82 */ /* 0x000e240000000800 */
[----:B0-----:R-:W-:-:S05]  /*0050*/  IMAD R0, R3, UR4, R0 ;  /* 0x0000000403007c24 */ /* 0x001fca000f8e0200 */
[----:B-1----:R-:W-:-:S13]  /*0060*/  ISETP.GE.AND P0, PT, R0, UR5, PT ;  /* 0x0000000500007c0c */ /* 0x002fda000bf06270 */
[----:B------:R-:W-:Y:S05]  /*0070*/  @P0 EXIT ;  /* 0x000000000000094d */ /* 0x000fea0003800000 */
[----:B------:R-:W0:Y:S01]  /*0080*/  LDCU UR8, c[0x0][0x39c] ;  /* 0x00007380ff0877ac */ /* 0x000e220008000800 */
[----:B------:R-:W-:Y:S01]  /*0090*/  HFMA2 R15, -RZ, RZ, 0, 0 ;  /* 0x00000000ff0f7431 */ /* 0x000fe200000001ff */
[----:B------:R-:W1:Y:S01]  /*00a0*/  LDCU.64 UR16, c[0x0][0x358] ;  /* 0x00006b00ff1077ac */ /* 0x000e620008000a00 */
[----:B0-----:R-:W-:-:S09]  /*00b0*/  UISETP.GE.AND UP0, UPT, UR8, 0x1, UPT ;  /* 0x000000010800788c */ /* 0x001fd2000bf06270 */
[----:B-1----:R-:W-:Y:S05]  /*00c0*/  BRA.U !UP0, `(.L_x_0) ;  /* 0x0000000908647547 */ /* 0x002fea000b800000 */
[----:B------:R-:W-:Y:S02]  /*00d0*/  UISETP.GE.U32.AND UP1, UPT, UR8, 0x10, UPT ;  /* 0x000000100800788c */ /* 0x000fe4000bf26070 */
[----:B------:R-:W-:Y:S01]  /*00e0*/  IMAD R7, R0, UR8, RZ ;  /* 0x0000000800077c24 */ /* 0x000fe2000f8e02ff */
[----:B------:R-:W-:Y:S01]  /*00f0*/  ULOP3.LUT UR9, UR8, 0xf, URZ, 0xc0, !UPT ;  /* 0x0000000f08097892 */ /* 0x000fe2000f8ec0ff */
[----:B------:R-:W-:Y:S02]  /*0100*/  MOV R15, RZ ;  /* 0x000000ff000f7202 */ /* 0x000fe40000000f00 */
[----:B------:R-:W-:Y:S01]  /*0110*/  MOV R8, RZ ;  /* 0x000000ff00087202 */ /* 0x000fe20000000f00 */
[----:B------:R-:W-:Y:S02]  /*0120*/  UISETP.NE.AND UP0, UPT, UR9, URZ, UPT ;  /* 0x000000ff0900728c */ /* 0x000fe4000bf05270 */
[----:B------:R-:W-:Y:S09]  /*0130*/  BRA.U !UP1, `(.L_x_1) ;  /* 0x0000000509147547 */ /* 0x000ff2000b800000 */
[----:B------:R-:W0:Y:S01]  /*0140*/  LDCU.128 UR12, c[0x0][0x380] ;  /* 0x00007000ff0c77ac */ /* 0x000e220008000c00 */
[----:B------:R-:W-:Y:S02]  /*0150*/  MOV R15, RZ ;  /* 0x000000ff000f7202 */ /* 0x000fe40000000f00 */
[----:B------:R-:W-:Y:S01]  /*0160*/  MOV R6, R7 ;  /* 0x0000000700067202 */ /* 0x000fe20000000f00 */
[----:B------:R-:W-:-:S04]  /*0170*/  ULOP3.LUT UR10, UR8, 0x7ffffff0, URZ, 0xc0, !UPT ;  /* 0x7ffffff0080a7892 */ /* 0x000fc8000f8ec0ff */
[----:B------:R-:W-:Y:S02]  /*0180*/  UIADD3 UR11, UPT, UPT, -UR10, URZ, URZ ;  /* 0x000000ff0a0b7290 */ /* 0x000fe4000fffe1ff */
[----:B------:R-:W-:Y:S01]  /*0190*/  MOV R8, UR10 ;  /* 0x0000000a00087c02 */ /* 0x000fe20008000f00 */
[----:B0-----:R-:W-:Y:S02]  /*01a0*/  UIADD3 UR4, UP2, UPT, UR14, 0x20, URZ ;  /* 0x000000200e047890 */ /* 0x001fe4000ff5e0ff */
[----:B------:R-:W-:Y:S02]  /*01b0*/  UIADD3 UR6, UP1, UPT, UR12, 0x20, URZ ;  /* 0x000000200c067890 */ /* 0x000fe4000ff3e0ff */
[----:B------:R-:W-:Y:S02]  /*01c0*/  UIADD3.X UR5, UPT, UPT, URZ, UR15, URZ, UP2, !UPT ;  /* 0x0000000fff057290 */ /* 0x000fe400097fe4ff */
[----:B------:R-:W-:Y:S01]  /*01d0*/  MOV R2, UR4 ;  /* 0x0000000400027c02 */ /* 0x000fe20008000f00 */
[----:B------:R-:W-:-:S03]  /*01e0*/  UIADD3.X UR7, UPT, UPT, URZ, UR13, URZ, UP1, !UPT ;  /* 0x0000000dff077290 */ /* 0x000fc60008ffe4ff */
[----:B------:R-:W-:-:S09]  /*01f0*/  MOV R3, UR5 ;  /* 0x0000000500037c02 */ /* 0x000fd20008000f00 */
.L_x_2:
[----:B------:R-:W-:Y:S01]  /*0200*/  MOV R4, UR6 ;  /* 0x0000000600047c02 */ /* 0x000fe20008000f00 */
[----:B------:R-:W2:Y:S01]  /*0210*/  LDG.E R17, desc[UR16][R2.64+-0x20] ;  /* 0xffffe01002117981 */ /* 0x000ea2000c1e1900 */
[----:B------:R-:W-:-:S03]  /*0220*/  MOV R5, UR7 ;  /* 0x0000000700057c02 */ /* 0x000fc60008000f00 */
[----:B------:R-:W3:Y:S01]  /*0230*/  LDG.E R25, desc[UR16][R2.64+-0x1c] ;  /* 0xffffe41002197981 */ /* 0x000ee2000c1e1900 */
[----:B------:R-:W-:-:S03]  /*0240*/  IMAD.WIDE R4, R6, 0x4, R4 ;  /* 0x0000000406047825 */ /* 0x000fc600078e0204 */
[----:B------:R-:W4:Y:S04]  /*0250*/  LDG.E R19, desc[UR16][R2.64+-0x18] ;  /* 0xffffe81002137981 */ /* 0x000f28000c1e1900 */
[----:B------:R-:W2:Y:S04]  /*0260*/  LDG.E R16, desc[UR16][R4.64+-0x20] ;  /* 0xffffe01004107981 */ /* 0x000ea8000c1e1900 */
[----:B------:R-:W3:Y:S04]  /*0270*/  LDG.E R18, desc[UR16][R4.64+-0x1c] ;  /* 0xffffe41004127981 */ /* 0x000ee8000c1e1900 */
[----:B------:R-:W4:Y:S04]  /*0280*/  LDG.E R20, desc[UR16][R4.64+-0x18] ;  /* 0xffffe81004147981 */ /* 0x000f28000c1e1900 */
[----:B------:R-:W5:Y:S04]  /*0290*/  LDG.E R22, desc[UR16][R2.64+-0x14] ;  /* 0xffffec1002167981 */ /* 0x000f68000c1e1900 */
        /* <DEDUP_REMOVED lines=8> */
[----:B------:R-:W5:Y:S01]  /*0320*/  LDG.E R14, desc[UR16][R4.64+-0x4] ;  /* 0xfffffc10040e7981 */ /* 0x000f62000c1e1900 */
[----:B--2---:R-:W-:-:S03]  /*0330*/  FFMA R17, R16, R17, R15 ;  /* 0x0000001110117223 */ /* 0x004fc6000000000f */
[----:B------:R-:W2:Y:S04]  /*0340*/  LDG.E R15, desc[UR16][R2.64] ;  /* 0x00000010020f7981 */ /* 0x000ea8000c1e1900 */
[----:B------:R-:W2:Y:S01]  /*0350*/  LDG.E R16, desc[UR16][R4.64] ;  /* 0x0000001004107981 */ /* 0x000ea2000c1e1900 */
[----:B---3--:R-:W-:-:S03]  /*0360*/  FFMA R25, R18, R25, R17 ;  /* 0x0000001912197223 */ /* 0x008fc60000000011 */
[----:B------:R-:W3:Y:S01]  /*0370*/  LDG.E R17, desc[UR16][R2.64+0x4] ;  /* 0x0000041002117981 */ /* 0x000ee2000c1e1900 */
[----:B----4-:R-:W-:-:S03]  /*0380*/  FFMA R26, R20, R19, R25 ;  /* 0x00000013141a7223 */ /* 0x010fc60000000019 */
[----:B------:R-:W3:Y:S04]  /*0390*/  LDG.E R18, desc[UR16][R4.64+0x4] ;  /* 0x0000041004127981 */ /* 0x000ee8000c1e1900 */
[----:B------:R-:W4:Y:S01]  /*03a0*/  LDG.E R20, desc[UR16][R2.64+0x8] ;  /* 0x0000081002147981 */ /* 0x000f22000c1e1900 */
[----:B-----5:R-:W-:-:S03]  /*03b0*/  FFMA R25, R21, R22, R26 ;  /* 0x0000001615197223 */ /* 0x020fc6000000001a */
[----:B------:R-:W4:Y:S04]  /*03c0*/  LDG.E R19, desc[UR16][R4.64+0x8] ;  /* 0x0000081004137981 */ /* 0x000f28000c1e1900 */
[----:B------:R-:W5:Y:S01]  /*03d0*/  LDG.E R22, desc[UR16][R2.64+0xc] ;  /* 0x00000c1002167981 */ /* 0x000f62000c1e1900 */
[----:B------:R-:W-:-:S03]  /*03e0*/  FFMA R25, R24, R23, R25 ;  /* 0x0000001718197223 */ /* 0x000fc60000000019 */
[----:B------:R-:W5:Y:S04]  /*03f0*/  LDG.E R21, desc[UR16][R4.64+0xc] ;  /* 0x00000c1004157981 */ /* 0x000f68000c1e1900 */
[----:B------:R-:W5:Y:S01]  /*0400*/  LDG.E R24, desc[UR16][R2.64+0x10] ;  /* 0x0000101002187981 */ /* 0x000f62000c1e1900 */
[----:B------:R-:W-:-:S03]  /*0410*/  FFMA R25, R10, R9, R25 ;  /* 0x000000090a197223 */ /* 0x000fc60000000019 */
[----:B------:R-:W5:Y:S04]  /*0420*/  LDG.E R23, desc[UR16][R4.64+0x10] ;  /* 0x0000101004177981 */ /* 0x000f68000c1e1900 */
[----:B------:R-:W5:Y:S01]  /*0430*/  LDG.E R10, desc[UR16][R2.64+0x14] ;  /* 0x00001410020a7981 */ /* 0x000f62000c1e1900 */
[----:B------:R-:W-:-:S03]  /*0440*/  FFMA R27, R12, R11, R25 ;  /* 0x0000000b0c1b7223 */ /* 0x000fc60000000019 */
[----:B------:R-:W5:Y:S04]  /*0450*/  LDG.E R9, desc[UR16][R4.64+0x14] ;  /* 0x0000141004097981 */ /* 0x000f68000c1e1900 */
[----:B------:R-:W5:Y:S04]  /*0460*/  LDG.E R11, desc[UR16][R2.64+0x18] ;  /* 0x00001810020b7981 */ /* 0x000f68000c1e1900 */
[----:B------:R-:W5:Y:S04]  /*0470*/  LDG.E R12, desc[UR16][R4.64+0x18] ;  /* 0x00001810040c7981 */ /* 0x000f68000c1e1900 */
[----:B------:R-:W5:Y:S04]  /*0480*/  LDG.E R25, desc[UR16][R4.64+0x1c] ;  /* 0x00001c1004197981 */ /* 0x000f68000c1e1900 */
[----:B------:R0:W5:Y:S01]  /*0490*/  LDG.E R26, desc[UR16][R2.64+0x1c] ;  /* 0x00001c10021a7981 */ /* 0x000162000c1e1900 */
[----:B------:R-:W-:Y:S01]  /*04a0*/  FFMA R13, R14, R13, R27 ;  /* 0x0000000d0e0d7223 */ /* 0x000fe2000000001b */
[----:B------:R-:W-:-:S04]  /*04b0*/  UIADD3 UR11, UPT, UPT, UR11, 0x10, URZ ;  /* 0x000000100b0b7890 */ /* 0x000fc8000fffe0ff */
[----:B------:R-:W-:Y:S01]  /*04c0*/  UISETP.NE.AND UP1, UPT, UR11, URZ, UPT ;  /* 0x000000ff0b00728c */ /* 0x000fe2000bf25270 */
[----:B0-----:R-:W-:Y:S02]  /*04d0*/  IADD3 R2, P0, PT, R2, 0x40, RZ ;  /* 0x0000004002027810 */ /* 0x001fe40007f1e0ff */
[----:B------:R-:W-:Y:S02]  /*04e0*/  IADD3 R6, PT, PT, R6, 0x10, RZ ;  /* 0x0000001006067810 */ /* 0x000fe40007ffe0ff */
[----:B------:R-:W-:Y:S01]  /*04f0*/  IADD3.X R3, PT, PT, RZ, R3, RZ, P0, !PT ;  /* 0x00000003ff037210 */ /* 0x000fe200007fe4ff */
[----:B--2---:R-:W-:-:S04]  /*0500*/  FFMA R13, R16, R15, R13 ;  /* 0x0000000f100d7223 */ /* 0x004fc8000000000d */
[----:B---3--:R-:W-:-:S04]  /*0510*/  FFMA R18, R18, R17, R13 ;  /* 0x0000001112127223 */ /* 0x008fc8000000000d */
[----:B----4-:R-:W-:-:S04]  /*0520*/  FFMA R18, R19, R20, R18 ;  /* 0x0000001413127223 */ /* 0x010fc80000000012 */
[----:B-----5:R-:W-:-:S04]  /*0530*/  FFMA R18, R21, R22, R18 ;  /* 0x0000001615127223 */ /* 0x020fc80000000012 */
[----:B------:R-:W-:-:S04]  /*0540*/  FFMA R18, R23, R24, R18 ;  /* 0x0000001817127223 */ /* 0x000fc80000000012 */
[----:B------:R-:W-:-:S04]  /*0550*/  FFMA R9, R9, R10, R18 ;  /* 0x0000000a09097223 */ /* 0x000fc80000000012 */
[----:B------:R-:W-:-:S04]  /*0560*/  FFMA R12, R12, R11, R9 ;  /* 0x0000000b0c0c7223 */ /* 0x000fc80000000009 */
[----:B------:R-:W-:Y:S01]  /*0570*/  FFMA R15, R25, R26, R12 ;  /* 0x0000001a190f7223 */ /* 0x000fe2000000000c */
[----:B------:R-:W-:Y:S06]  /*0580*/  BRA.U UP1, `(.L_x_2) ;  /* 0xfffffffd011c7547 */ /* 0x000fec000b83ffff */
.L_x_1:
[----:B------:R-:W-:Y:S05]  /*0590*/  BRA.U !UP0, `(.L_x_0) ;  /* 0x0000000508307547 */ /* 0x000fea000b800000 */
[----:B------:R-:W-:Y:S02]  /*05a0*/  UISETP.GE.U32.AND UP0, UPT, UR9, 0x8, UPT ;  /* 0x000000080900788c */ /* 0x000fe4000bf06070 */
[----:B------:R-:W-:-:S04]  /*05b0*/  ULOP3.LUT UR5, UR8, 0x7, URZ, 0xc0, !UPT ;  /* 0x0000000708057892 */ /* 0x000fc8000f8ec0ff */
[----:B------:R-:W-:-:S03]  /*05c0*/  UISETP.NE.AND UP1, UPT, UR5, URZ, UPT ;  /* 0x000000ff0500728c */ /* 0x000fc6000bf25270 */
[----:B------:R-:W-:Y:S08]  /*05d0*/  BRA.U !UP0, `(.L_x_3) ;  /* 0x0000000108787547 */ /* 0x000ff0000b800000 */
[----:B------:R-:W0:Y:S01]  /*05e0*/  LDC.64 R2, c[0x0][0x380] ;  /* 0x0000e000ff027b82 */ /* 0x000e220000000a00 */
[----:B------:R-:W-:-:S07]  /*05f0*/  IADD3 R9, PT, PT, R7, R8, RZ ;  /* 0x0000000807097210 */ /* 0x000fce0007ffe0ff */
[----:B------:R-:W1:Y:S01]  /*0600*/  LDC.64 R4, c[0x0][0x388] ;  /* 0x0000e200ff047b82 */ /* 0x000e620000000a00 */
[----:B0-----:R-:W-:-:S05]  /*0610*/  IMAD.WIDE R2, R9, 0x4, R2 ;  /* 0x0000000409027825 */ /* 0x001fca00078e0202 */
[----:B------:R-:W2:Y:S01]  /*0620*/  LDG.E R10, desc[UR16][R2.64] ;  /* 0x00000010020a7981 */ /* 0x000ea2000c1e1900 */
[----:B-1----:R-:W-:-:S03]  /*0630*/  IMAD.WIDE.U32 R4, R8, 0x4, R4 ;  /* 0x0000000408047825 */ /* 0x002fc600078e0004 */
[----:B------:R-:W3:Y:S04]  /*0640*/  LDG.E R13, desc[UR16][R2.64+0x4] ;  /* 0x00000410020d7981 */ /* 0x000ee8000c1e1900 */
[----:B------:R-:W2:Y:S04]  /*0650*/  LDG.E R11, desc[UR16][R4.64] ;  /* 0x00000010040b7981 */ /* 0x000ea8000c1e1900 */
[----:B------:R-:W3:Y:S04]  /*0660*/  LDG.E R12, desc[UR16][R4.64+0x4] ;  /* 0x00000410040c7981 */ /* 0x000ee8000c1e1900 */
[----:B------:R-:W4:Y:S04]  /*0670*/  LDG.E R17, desc[UR16][R2.64+0x8] ;  /* 0x0000081002117981 */ /* 0x000f28000c1e1900 */
        /* <DEDUP_REMOVED lines=11> */
[----:B------:R-:W-:Y:S01]  /*0730*/  IADD3 R8, PT, PT, R8, 0x8, RZ ;  /* 0x0000000808087810 */ /* 0x000fe20007ffe0ff */
[----:B--2---:R-:W-:-:S04]  /*0740*/  FFMA R10, R10, R11, R15 ;  /* 0x0000000b0a0a7223 */ /* 0x004fc8000000000f */
[----:B---3--:R-:W-:-:S04]  /*0750*/  FFMA R10, R13, R12, R10 ;  /* 0x0000000c0d0a7223 */ /* 0x008fc8000000000a */
[----:B----4-:R-:W-:-:S04]  /*0760*/  FFMA R10, R17, R14, R10 ;  /* 0x0000000e110a7223 */ /* 0x010fc8000000000a */
[----:B-----5:R-:W-:-:S04]  /*0770*/  FFMA R10, R19, R16, R10 ;  /* 0x00000010130a7223 */ /* 0x020fc8000000000a */
[----:B------:R-:W-:-:S04]  /*0780*/  FFMA R10, R21, R18, R10 ;  /* 0x00000012150a7223 */ /* 0x000fc8000000000a */
[----:B------:R-:W-:-:S04]  /*0790*/  FFMA R23, R23, R20, R10 ;  /* 0x0000001417177223 */ /* 0x000fc8000000000a */
[----:B------:R-:W-:-:S04]  /*07a0*/  FFMA R6, R6, R9, R23 ;  /* 0x0000000906067223 */ /* 0x000fc80000000017 */
[----:B------:R-:W-:-:S07]  /*07b0*/  FFMA R15, R25, R22, R6 ;  /* 0x00000016190f7223 */ /* 0x000fce0000000006 */
.L_x_3:
        /* <DEDUP_REMOVED lines=17> */
[----:B------:R-:W5:Y:S01]  /*08d0*/  LDG.E R14, desc[UR16][R4.64+0xc] ;  /* 0x00000c10040e7981 */ /* 0x000f62000c1e1900 */
[----:B------:R-:W-:Y:S01]  /*08e0*/  IADD3 R8, PT, PT, R8, 0x4, RZ ;  /* 0x0000000408087810 */ /* 0x000fe20007ffe0ff */
[----:B--2---:R-:W-:-:S04]  /*08f0*/  FFMA R6, R6, R9, R15 ;  /* 0x0000000906067223 */ /* 0x004fc8000000000f */
[----:B---3--:R-:W-:-:S04]  /*0900*/  FFMA R6, R11, R10, R6 ;  /* 0x0000000a0b067223 */ /* 0x008fc80000000006 */
[----:B----4-:R-:W-:-:S04]  /*0910*/  FFMA R6, R13, R12, R6 ;  /* 0x0000000c0d067223 */ /* 0x010fc80000000006 */
[----:B-----5:R-:W-:-:S07]  /*0920*/  FFMA R15, R17, R14, R6 ;  /* 0x0000000e110f7223 */ /* 0x020fce0000000006 */
.L_x_4:
[----:B------:R-:W-:Y:S05]  /*0930*/  BRA.U !UP1, `(.L_x_0) ;  /* 0x0000000109487547 */ /* 0x000fea000b800000 */
[----:B------:R-:W0:Y:S01]  /*0940*/  LDC.64 R2, c[0x0][0x388] ;  /* 0x0000e200ff027b82 */ /* 0x000e220000000a00 */
[----:B------:R-:W-:Y:S01]  /*0950*/  IADD3 R7, PT, PT, R7, R8, RZ ;  /* 0x0000000807077210 */ /* 0x000fe20007ffe0ff */
[----:B------:R-:W-:-:S06]  /*0960*/  UIADD3 UR4, UPT, UPT, -UR4, URZ, URZ ;  /* 0x000000ff04047290 */ /* 0x000fcc000fffe1ff */
[----:B------:R-:W1:Y:S01]  /*0970*/  LDC.64 R10, c[0x0][0x380] ;  /* 0x0000e000ff0a7b82 */ /* 0x000e620000000a00 */
[----:B0-----:R-:W-:-:S03]  /*0980*/  IMAD.WIDE.U32 R2, R8, 0x4, R2 ;  /* 0x0000000408027825 */ /* 0x001fc600078e0002 */
[----:B------:R-:W-:Y:S02]  /*0990*/  MOV R6, R2 ;  /* 0x0000000200067202 */ /* 0x000fe40000000f00 */
[----:B------:R-:W-:-:S07]  /*09a0*/  MOV R5, R3 ;  /* 0x0000000300057202 */ /* 0x000fce0000000f00 */
.L_x_5:
[----:B-1----:R-:W-:Y:S01]  /*09b0*/  IMAD.WIDE R2, R7, 0x4, R10 ;  /* 0x0000000407027825 */ /* 0x002fe200078e020a */
[----:B------:R-:W-:-:S05]  /*09c0*/  MOV R4, R6 ;  /* 0x0000000600047202 */ /* 0x000fca0000000f00 */
[----:B------:R-:W2:Y:S04]  /*09d0*/  LDG.E R2, desc[UR16][R2.64] ;  /* 0x0000001002027981 */ /* 0x000ea8000c1e1900 */
[----:B------:R0:W2:Y:S01]  /*09e0*/  LDG.E R4, desc[UR16][R4.64] ;  /* 0x0000001004047981 */ /* 0x0000a2000c1e1900 */
[----:B------:R-:W-:Y:S01]  /*09f0*/  UIADD3 UR4, UPT, UPT, UR4, 0x1, URZ ;  /* 0x0000000104047890 */ /* 0x000fe2000fffe0ff */
[----:B------:R-:W-:Y:S02]  /*0a00*/  IADD3 R6, P0, PT, R6, 0x4, RZ ;  /* 0x0000000406067810 */ /* 0x000fe40007f1e0ff */
[----:B------:R-:W-:Y:S01]  /*0a10*/  IADD3 R7, PT, PT, R7, 0x1, RZ ;  /* 0x0000000107077810 */ /* 0x000fe20007ffe0ff */
[----:B------:R-:W-:Y:S01]  /*0a20*/  UISETP.NE.AND UP0, UPT, UR4, URZ, UPT ;  /* 0x000000ff0400728c */ /* 0x000fe2000bf05270 */
[----:B0-----:R-:W-:Y:S01]  /*0a30*/  IADD3.X R5, PT, PT, RZ, R5, RZ, P0, !PT ;  /* 0x00000005ff057210 */ /* 0x001fe200007fe4ff */
[----:B--2---:R-:W-:-:S07]  /*0a40*/  FFMA R15, R2, R4, R15 ;  /* 0x00000004020f7223 */ /* 0x004fce000000000f */
[----:B------:R-:W-:Y:S05]  /*0a50*/  BRA.U UP0, `(.L_x_5) ;  /* 0xfffffffd00d47547 */ /* 0x000fea000b83ffff */
.L_x_0:
[----:B------:R-:W0:Y:S02]  /*0a60*/  LDC.64 R2, c[0x0][0x390] ;  /* 0x0000e400ff027b82 */ /* 0x000e240000000a00 */
[----:B0-----:R-:W-:-:S05]  /*0a70*/  IMAD.WIDE R2, R0, 0x4, R2 ;  /* 0x0000000400027825 */ /* 0x001fca00078e0202 */
[----:B------:R-:W-:Y:S01]  /*0a80*/  STG.E desc[UR16][R2.64], R15 ;  /* 0x0000000f02007986 */ /* 0x000fe2000c101910 */
[----:B------:R-:W-:Y:S05]  /*0a90*/  EXIT ;  /* 0x000000000000794d */ /* 0x000fea0003800000 */
.L_x_6:
[----:B------:R-:W-:-:S00]  /*0aa0*/  BRA `(.L_x_6) ;  /* 0xfffffffc00fc7947 */ /* 0x000fc0000383ffff */
[----:B------:R-:W-:-:S00]  /*0ab0*/  NOP ;  /* 0x0000000000007918 */ /* 0x000fc00000000000 */
        /* <DEDUP_REMOVED lines=12> */
.L_x_7:


//--------------------- .nv.shared.reserved.0     --------------------------
	.section	.nv.shared.reserved.0,"aw",@nobits
	.weak		__nv_reservedSMEM_offset_0_alias
	.size		__nv_reservedSMEM_offset_0_alias, 0, 64
	.other		__nv_reservedSMEM_offset_0_alias,@"STO_CUDA_RESERVED_SHARED STV_DEFAULT"
__nv_reservedSMEM_offset_0_alias:
	.zero		0
	.zero		64


//--------------------- .nv.constant0._Z10matrixMul3PfS_S_ii --------------------------
	.section	.nv.constant0._Z10matrixMul3PfS_S_ii,"a",@progbits
	.sectionflags	@""
	.align	4
.nv.constant0._Z10matrixMul3PfS_S_ii:
	.zero		928


//--------------------- SYMBOLS --------------------------

	.type		.nv.reservedSmem.offset0,@object
	.size		.nv.reservedSmem.offset0,0x4
